	.headerflags	@"EF_CUDA_TEXMODE_UNIFIED EF_CUDA_64BIT_ADDRESS EF_CUDA_SM86 EF_CUDA_VIRTUAL_SM(EF_CUDA_SM86)"
	.elftype	@"ET_EXEC"


//--------------------- .nv.info                  --------------------------
	.section	.nv.info,"",@"SHT_CUDA_INFO"
	.align	4


	//----- nvinfo : EIATTR_REGCOUNT
	.align		4
        /*0000*/ 	.byte	0x04, 0x2f
        /*0002*/ 	.short	(.L_1 - .L_0)
	.align		4
.L_0:
        /*0004*/ 	.word	index@(triton__0d1d2d3d4de5de)
        /*0008*/ 	.word	0x00000020


	//----- nvinfo : EIATTR_MAX_STACK_SIZE
	.align		4
.L_1:
        /*000c*/ 	.byte	0x04, 0x23
        /*000e*/ 	.short	(.L_3 - .L_2)
	.align		4
.L_2:
        /*0010*/ 	.word	index@(triton__0d1d2d3d4de5de)
        /*0014*/ 	.word	0x00000000


	//----- nvinfo : EIATTR_MIN_STACK_SIZE
	.align		4
.L_3:
        /*0018*/ 	.byte	0x04, 0x12
        /*001a*/ 	.short	(.L_5 - .L_4)
	.align		4
.L_4:
        /*001c*/ 	.word	index@(triton__0d1d2d3d4de5de)
        /*0020*/ 	.word	0x00000000


	//----- nvinfo : EIATTR_FRAME_SIZE
	.align		4
.L_5:
        /*0024*/ 	.byte	0x04, 0x11
        /*0026*/ 	.short	(.L_7 - .L_6)
	.align		4
.L_6:
        /*0028*/ 	.word	index@(triton__0d1d2d3d4de5de)
        /*002c*/ 	.word	0x00000000
.L_7:


//--------------------- .nv.info.triton__0d1d2d3d4de5de --------------------------
	.section	.nv.info.triton__0d1d2d3d4de5de,"",@"SHT_CUDA_INFO"
	.align	4


	//----- nvinfo : EIATTR_CUDA_API_VERSION
	.align		4
        /*0000*/ 	.byte	0x04, 0x37
        /*0002*/ 	.short	(.L_9 - .L_8)
.L_8:
        /*0004*/ 	.word	0x0000007b


	//----- nvinfo : EIATTR_SW2861232_WAR
	.align		4
.L_9:
        /*0008*/ 	.byte	0x01, 0x35
	.zero		2


	//----- nvinfo : EIATTR_PARAM_CBANK
	.align		4
        /*000c*/ 	.byte	0x04, 0x0a
        /*000e*/ 	.short	(.L_11 - .L_10)
	.align		4
.L_10:
        /*0010*/ 	.word	index@(.nv.constant0.triton__0d1d2d3d4de5de)
        /*0014*/ 	.short	0x0160
        /*0016*/ 	.short	0x0028


	//----- nvinfo : EIATTR_CBANK_PARAM_SIZE
	.align		4
.L_11:
        /*0018*/ 	.byte	0x03, 0x19
        /*001a*/ 	.short	0x0028


	//----- nvinfo : EIATTR_KPARAM_INFO
	.align		4
        /*001c*/ 	.byte	0x04, 0x17
        /*001e*/ 	.short	(.L_13 - .L_12)
.L_12:
        /*0020*/ 	.word	0x00000000
        /*0024*/ 	.short	0x0005
        /*0026*/ 	.short	0x0024
        /*0028*/ 	.byte	0x00, 0xf0, 0x11, 0x00


	//----- nvinfo : EIATTR_KPARAM_INFO
	.align		4
.L_13:
        /*002c*/ 	.byte	0x04, 0x17
        /*002e*/ 	.short	(.L_15 - .L_14)
.L_14:
        /*0030*/ 	.word	0x00000000
        /*0034*/ 	.short	0x0004
        /*0036*/ 	.short	0x0020
        /*0038*/ 	.byte	0x00, 0xf0, 0x11, 0x00


	//----- nvinfo : EIATTR_KPARAM_INFO
	.align		4
.L_15:
        /*003c*/ 	.byte	0x04, 0x17
        /*003e*/ 	.short	(.L_17 - .L_16)
.L_16:
        /*0040*/ 	.word	0x00000000
        /*0044*/ 	.short	0x0003
        /*0046*/ 	.short	0x0018
        /*0048*/ 	.byte	0x00, 0xf0, 0x21, 0x00


	//----- nvinfo : EIATTR_KPARAM_INFO
	.align		4
.L_17:
        /*004c*/ 	.byte	0x04, 0x17
        /*004e*/ 	.short	(.L_19 - .L_18)
.L_18:
        /*0050*/ 	.word	0x00000000
        /*0054*/ 	.short	0x0002
        /*0056*/ 	.short	0x0010
        /*0058*/ 	.byte	0x00, 0xf0, 0x21, 0x00


	//----- nvinfo : EIATTR_KPARAM_INFO
	.align		4
.L_19:
        /*005c*/ 	.byte	0x04, 0x17
        /*005e*/ 	.short	(.L_21 - .L_20)
.L_20:
        /*0060*/ 	.word	0x00000000
        /*0064*/ 	.short	0x0001
        /*0066*/ 	.short	0x0008
        /*0068*/ 	.byte	0x00, 0xf0, 0x21, 0x00


	//----- nvinfo : EIATTR_KPARAM_INFO
	.align		4
.L_21:
        /*006c*/ 	.byte	0x04, 0x17
        /*006e*/ 	.short	(.L_23 - .L_22)
.L_22:
        /*0070*/ 	.word	0x00000000
        /*0074*/ 	.short	0x0000
        /*0076*/ 	.short	0x0000
        /*0078*/ 	.byte	0x00, 0xf0, 0x21, 0x00


	//----- nvinfo : EIATTR_MAXREG_COUNT
	.align		4
.L_23:
        /*007c*/ 	.byte	0x03, 0x1b
        /*007e*/ 	.short	0x00ff


	//----- nvinfo : EIATTR_COOP_GROUP_MASK_REGIDS
	.align		4
        /*0080*/ 	.byte	0x04, 0x29
        /*0082*/ 	.short	(.L_25 - .L_24)


	//   ....[0]....
.L_24:
        /*0084*/ 	.word	0xffffffff


	//   ....[1]....
        /*0088*/ 	.word	0xffffffff


	//   ....[2]....
        /*008c*/ 	.word	0xffffffff


	//   ....[3]....
        /*0090*/ 	.word	0xffffffff


	//   ....[4]....
        /*0094*/ 	.word	0xffffffff


	//   ....[5]....
        /*0098*/ 	.word	0xffffffff


	//   ....[6]....
        /*009c*/ 	.word	0xffffffff


	//----- nvinfo : EIATTR_COOP_GROUP_INSTR_OFFSETS
	.align		4
.L_25:
        /*00a0*/ 	.byte	0x04, 0x28
        /*00a2*/ 	.short	(.L_27 - .L_26)


	//   ....[0]....
.L_26:
        /*00a4*/ 	.word	0x000003d0


	//   ....[1]....
        /*00a8*/ 	.word	0x000003f0


	//   ....[2]....
        /*00ac*/ 	.word	0x00000410


	//   ....[3]....
        /*00b0*/ 	.word	0x00000430


	//   ....[4]....
        /*00b4*/ 	.word	0x00000450


	//   ....[5]....
        /*00b8*/ 	.word	0x000004c0


	//   ....[6]....
        /*00bc*/ 	.word	0x000004f0


	//----- nvinfo : EIATTR_EXIT_INSTR_OFFSETS
	.align		4
.L_27:
        /*00c0*/ 	.byte	0x04, 0x1c
        /*00c2*/ 	.short	(.L_29 - .L_28)


	//   ....[0]....
.L_28:
        /*00c4*/ 	.word	0x00000580


	//   ....[1]....
        /*00c8*/ 	.word	0x000005a0


	//----- nvinfo : EIATTR_MAX_THREADS
	.align		4
.L_29:
        /*00cc*/ 	.byte	0x04, 0x05
        /*00ce*/ 	.short	(.L_31 - .L_30)
.L_30:
        /*00d0*/ 	.word	0x00000080
        /*00d4*/ 	.word	0x00000001
        /*00d8*/ 	.word	0x00000001
.L_31:


//--------------------- .nv.rel.action            --------------------------
	.section	.nv.rel.action,"",@"SHT_CUDA_RELOCINFO"
	.align	8
	.sectionentsize	8
        /*0000*/ 	.byte	0x73, 0x00, 0x00, 0x00, 0x00, 0x00, 0x00, 0x00, 0x00, 0x00, 0x00, 0x11, 0x25, 0x00, 0x05, 0x36


//--------------------- .nv.constant0.triton__0d1d2d3d4de5de --------------------------
	.section	.nv.constant0.triton__0d1d2d3d4de5de,"a",@progbits
	.align	4
.nv.constant0.triton__0d1d2d3d4de5de:
	.zero		392


//--------------------- .text.triton__0d1d2d3d4de5de --------------------------
	.section	.text.triton__0d1d2d3d4de5de,"ax",@progbits
	.sectionflags	@"SHF_BARRIERS=1"
	.sectioninfo	@"SHI_REGISTERS=32"
	.align	128
        .global         triton__0d1d2d3d4de5de
        .type           triton__0d1d2d3d4de5de,@function
        .size           triton__0d1d2d3d4de5de,(.L_x_1 - triton__0d1d2d3d4de5de)
        .other          triton__0d1d2d3d4de5de,@"STO_CUDA_ENTRY STV_DEFAULT"
triton__0d1d2d3d4de5de:
.text.triton__0d1d2d3d4de5de:
[----:B------:R-:W-:-:S02]  /*0000*/  MOV R1, c[0x0][0x28] ;  /* 0x00000a0000017a02 */ /* 0x000fc40000000f00 */
[----:B------:R-:W0:Y:S01]  /*0010*/  S2R R8, SR_TID.X ;  /* 0x0000000000087919 */ /* 0x000e220000002100 */
[----:B------:R-:W-:Y:S01]  /*0020*/  IMAD.MOV.U32 R16, RZ, RZ, 0x2 ;  /* 0x00000002ff107424 */ /* 0x000fe200078e00ff */
[----:B------:R-:W-:Y:S01]  /*0030*/  PRMT R11, RZ, 0x7610, R11 ;  /* 0x00007610ff0b7816 */ /* 0x000fe2000000000b */
[----:B------:R-:W-:Y:S01]  /*0040*/  ULDC.64 UR4, c[0x0][0x118] ;  /* 0x0000460000047ab9 */ /* 0x000fe20000000a00 */
[----:B------:R-:W1:Y:S01]  /*0050*/  S2R R9, SR_CTAID.X ;  /* 0x0000000000097919 */ /* 0x000e620000002500 */
[----:B------:R-:W-:Y:S02]  /*0060*/  PRMT R12, RZ, 0x7610, R12 ;  /* 0x00007610ff0c7816 */ /* 0x000fe4000000000c */
[----:B------:R-:W-:Y:S02]  /*0070*/  PRMT R13, RZ, 0x7610, R13 ;  /* 0x00007610ff0d7816 */ /* 0x000fe4000000000d */
[----:B0-----:R-:W-:Y:S02]  /*0080*/  LOP3.LUT R0, R8, 0x7f, RZ, 0xc0, !PT ;  /* 0x0000007f08007812 */ /* 0x001fe400078ec0ff */
[----:B-1----:R-:W-:-:S03]  /*0090*/  ISETP.GE.AND P0, PT, R9, 0x900, PT ;  /* 0x000009000900780c */ /* 0x002fc60003f06270 */
[C---:B------:R-:W-:Y:S01]  /*00a0*/  IMAD R25, R0.reuse, 0x2400, R9 ;  /* 0x0000240000197824 */ /* 0x040fe200078e0209 */
[----:B------:R-:W-:Y:S01]  /*00b0*/  MOV R20, 0x4 ;  /* 0x0000000400147802 */ /* 0x000fe20000000f00 */
[----:B------:R-:W-:Y:S02]  /*00c0*/  IMAD.SHL.U32 R5, R0, 0x4, RZ ;  /* 0x0000000400057824 */ /* 0x000fe400078e00ff */
[C---:B------:R-:W-:Y:S01]  /*00d0*/  IMAD.WIDE R2, R25.reuse, R16, c[0x0][0x168] ;  /* 0x00005a0019027625 */ /* 0x040fe200078e0210 */
[C---:B------:R-:W-:Y:S02]  /*00e0*/  IADD3 R15, R25.reuse, 0x900, RZ ;  /* 0x00000900190f7810 */ /* 0x040fe40007ffe0ff */
[----:B------:R-:W-:-:S03]  /*00f0*/  IADD3 R27, R25, 0x1200, RZ ;  /* 0x00001200191b7810 */ /* 0x000fc60007ffe0ff */
[-C--:B------:R-:W-:Y:S01]  /*0100*/  IMAD.WIDE R6, R15, R16.reuse, c[0x0][0x168] ;  /* 0x00005a000f067625 */ /* 0x080fe200078e0210 */
[----:B------:R-:W-:Y:S01]  /*0110*/  IADD3 R29, R25, 0x1b00, RZ ;  /* 0x00001b00191d7810 */ /* 0x000fe20007ffe0ff */
[----:B------:R0:W2:Y:S01]  /*0120*/  @!P0 LDG.E.U16 R12, [R2.64] ;  /* 0x00000004020c8981 */ /* 0x0000a2000c1e1500 */
[----:B------:R-:W-:Y:S01]  /*0130*/  MOV R22, RZ ;  /* 0x000000ff00167202 */ /* 0x000fe20000000f00 */
[----:B------:R-:W-:Y:S02]  /*0140*/  IMAD.WIDE R18, R27, R16, c[0x0][0x168] ;  /* 0x00005a001b127625 */ /* 0x000fe400078e0210 */
[----:B------:R1:W3:Y:S02]  /*0150*/  @!P0 LDG.E.U16 R11, [R6.64] ;  /* 0x00000004060b8981 */ /* 0x0002e4000c1e1500 */
[-C--:B------:R-:W-:Y:S01]  /*0160*/  IMAD.WIDE.U32 R4, R5, R20.reuse, c[0x0][0x170] ;  /* 0x00005c0005047625 */ /* 0x080fe200078e0014 */
[----:B------:R-:W-:Y:S01]  /*0170*/  PRMT R23, RZ, 0x7610, R23 ;  /* 0x00007610ff177816 */ /* 0x000fe20000000017 */
[----:B------:R4:W5:Y:S02]  /*0180*/  @!P0 LDG.E.U16 R13, [R18.64] ;  /* 0x00000004120d8981 */ /* 0x000964000c1e1500 */
[----:B------:R-:W-:-:S04]  /*0190*/  IMAD.WIDE R14, R15, R20, c[0x0][0x160] ;  /* 0x000058000f0e7625 */ /* 0x000fc800078e0214 */
[----:B------:R-:W-:Y:S01]  /*01a0*/  IMAD.MOV.U32 R21, RZ, RZ, RZ ;  /* 0x000000ffff157224 */ /* 0x000fe200078e00ff */
[----:B------:R-:W5:Y:S01]  /*01b0*/  @!P0 LDG.E R22, [R14.64] ;  /* 0x000000040e168981 */ /* 0x000f62000c1e1900 */
[----:B------:R-:W-:-:S03]  /*01c0*/  IMAD.WIDE R16, R29, R16, c[0x0][0x168] ;  /* 0x00005a001d107625 */ /* 0x000fc600078e0210 */
[----:B-1----:R-:W5:Y:S01]  /*01d0*/  LDG.E.EL.128 R4, [R4.64] ;  /* 0x0000000404047981 */ /* 0x002f62000c2e1d00 */
[-C--:B0-----:R-:W-:Y:S02]  /*01e0*/  IMAD.WIDE R2, R25, R20.reuse, c[0x0][0x160] ;  /* 0x0000580019027625 */ /* 0x081fe400078e0214 */
[----:B------:R-:W-:Y:S01]  /*01f0*/  CS2R R24, SRZ ;  /* 0x0000000000187805 */ /* 0x000fe2000001ff00 */
[----:B------:R-:W5:Y:S01]  /*0200*/  @!P0 LDG.E.U16 R23, [R16.64] ;  /* 0x0000000410178981 */ /* 0x000f62000c1e1500 */
[----:B----4-:R-:W-:-:S03]  /*0210*/  IMAD.WIDE R18, R27, R20, c[0x0][0x160] ;  /* 0x000058001b127625 */ /* 0x010fc600078e0214 */
[----:B------:R0:W4:Y:S01]  /*0220*/  @!P0 LDG.E R21, [R2.64] ;  /* 0x0000000402158981 */ /* 0x000122000c1e1900 */
[----:B------:R-:W-:-:S03]  /*0230*/  IMAD.WIDE R26, R29, R20, c[0x0][0x160] ;  /* 0x000058001d1a7625 */ /* 0x000fc600078e0214 */
[----:B------:R-:W4:Y:S04]  /*0240*/  @!P0 LDG.E R25, [R18.64] ;  /* 0x0000000412198981 */ /* 0x000f28000c1e1900 */
[----:B------:R-:W4:Y:S01]  /*0250*/  @!P0 LDG.E R24, [R26.64] ;  /* 0x000000041a188981 */ /* 0x000f22000c1e1900 */
[C---:B------:R-:W-:Y:S02]  /*0260*/  LOP3.LUT P1, RZ, R8.reuse, 0x1f, RZ, 0xc0, !PT ;  /* 0x0000001f08ff7812 */ /* 0x040fe4000782c0ff */
[----:B------:R-:W-:Y:S02]  /*0270*/  ISETP.GE.AND P2, PT, R8, 0x4, PT ;  /* 0x000000040800780c */ /* 0x000fe40003f46270 */
[----:B---3--:R-:W-:Y:S02]  /*0280*/  SEL R28, R11, RZ, !P0 ;  /* 0x000000ff0b1c7207 */ /* 0x008fe40004000000 */
[----:B--2---:R-:W-:-:S02]  /*0290*/  SEL R11, R12, RZ, !P0 ;  /* 0x000000ff0c0b7207 */ /* 0x004fc40004000000 */
[----:B------:R-:W-:Y:S02]  /*02a0*/  SHF.L.U32 R12, R28, 0x10, RZ ;  /* 0x000000101c0c7819 */ /* 0x000fe400000006ff */
[----:B-----5:R-:W-:Y:S01]  /*02b0*/  SEL R13, R13, RZ, !P0 ;  /* 0x000000ff0d0d7207 */ /* 0x020fe20004000000 */
[----:B------:R-:W-:Y:S01]  /*02c0*/  IMAD.U32 R11, R11, 0x10000, RZ ;  /* 0x000100000b0b7824 */ /* 0x000fe200078e00ff */
[----:B------:R-:W-:Y:S01]  /*02d0*/  SEL R22, R22, RZ, !P0 ;  /* 0x000000ff16167207 */ /* 0x000fe20004000000 */
[----:B------:R-:W-:Y:S01]  /*02e0*/  FMUL R5, R12, R5 ;  /* 0x000000050c057220 */ /* 0x000fe20000400000 */
[----:B0-----:R-:W-:Y:S01]  /*02f0*/  SHF.L.U32 R3, R13, 0x10, RZ ;  /* 0x000000100d037819 */ /* 0x001fe200000006ff */
[----:B------:R-:W-:Y:S01]  /*0300*/  FMUL R4, R11, R4 ;  /* 0x000000040b047220 */ /* 0x000fe20000400000 */
[----:B------:R-:W-:Y:S01]  /*0310*/  SEL R23, R23, RZ, !P0 ;  /* 0x000000ff17177207 */ /* 0x000fe20004000000 */
[----:B------:R-:W-:Y:S01]  /*0320*/  FMUL R5, R22, R5 ;  /* 0x0000000516057220 */ /* 0x000fe20000400000 */
[----:B----4-:R-:W-:Y:S01]  /*0330*/  SEL R12, R21, RZ, !P0 ;  /* 0x000000ff150c7207 */ /* 0x010fe20004000000 */
[----:B------:R-:W-:Y:S01]  /*0340*/  FMUL R3, R3, R6 ;  /* 0x0000000603037220 */ /* 0x000fe20000400000 */
[----:B------:R-:W-:-:S02]  /*0350*/  SHF.L.U32 R2, R23, 0x10, RZ ;  /* 0x0000001017027819 */ /* 0x000fc400000006ff */
[----:B------:R-:W-:Y:S01]  /*0360*/  SEL R25, R25, RZ, !P0 ;  /* 0x000000ff19197207 */ /* 0x000fe20004000000 */
[----:B------:R-:W-:Y:S02]  /*0370*/  FFMA R4, R12, R4, R5 ;  /* 0x000000040c047223 */ /* 0x000fe40000000005 */
[----:B------:R-:W-:Y:S01]  /*0380*/  FMUL R2, R2, R7 ;  /* 0x0000000702027220 */ /* 0x000fe20000400000 */
[----:B------:R-:W-:Y:S01]  /*0390*/  SEL R24, R24, RZ, !P0 ;  /* 0x000000ff18187207 */ /* 0x000fe20004000000 */
[----:B------:R-:W-:-:S04]  /*03a0*/  FFMA R3, R25, R3, R4 ;  /* 0x0000000319037223 */ /* 0x000fc80000000004 */
[----:B------:R-:W-:-:S05]  /*03b0*/  FFMA R2, R24, R2, R3 ;  /* 0x0000000218027223 */ /* 0x000fca0000000003 */
[----:B------:R-:W-:-:S05]  /*03c0*/  FSEL R2, R2, RZ, !P0 ;  /* 0x000000ff02027208 */ /* 0x000fca0004000000 */
[----:B------:R-:W0:Y:S02]  /*03d0*/  SHFL.BFLY PT, R3, R2, 0x10, 0x1f ;  /* 0x0e001f0002037f89 */ /* 0x000e2400000e0000 */
[----:B0-----:R-:W-:-:S05]  /*03e0*/  FADD R3, R2, R3 ;  /* 0x0000000302037221 */ /* 0x001fca0000000000 */
[----:B------:R-:W0:Y:S02]  /*03f0*/  SHFL.BFLY PT, R4, R3, 0x8, 0x1f ;  /* 0x0d001f0003047f89 */ /* 0x000e2400000e0000 */
[----:B0-----:R-:W-:-:S05]  /*0400*/  FADD R4, R3, R4 ;  /* 0x0000000403047221 */ /* 0x001fca0000000000 */
[----:B------:R-:W0:Y:S02]  /*0410*/  SHFL.BFLY PT, R5, R4, 0x4, 0x1f ;  /* 0x0c801f0004057f89 */ /* 0x000e2400000e0000 */
[----:B0-----:R-:W-:-:S05]  /*0420*/  FADD R5, R4, R5 ;  /* 0x0000000504057221 */ /* 0x001fca0000000000 */
[----:B------:R-:W0:Y:S02]  /*0430*/  SHFL.BFLY PT, R6, R5, 0x2, 0x1f ;  /* 0x0c401f0005067f89 */ /* 0x000e2400000e0000 */
[----:B0-----:R-:W-:-:S05]  /*0440*/  FADD R6, R5, R6 ;  /* 0x0000000605067221 */ /* 0x001fca0000000000 */
[----:B------:R-:W0:Y:S01]  /*0450*/  SHFL.BFLY PT, R7, R6, 0x1, 0x1f ;  /* 0x0c201f0006077f89 */ /* 0x000e2200000e0000 */
[----:B------:R-:W-:-:S04]  /*0460*/  SHF.R.U32.HI R11, RZ, 0x3, R8 ;  /* 0x00000003ff0b7819 */ /* 0x000fc80000011608 */
[----:B------:R-:W-:Y:S01]  /*0470*/  LOP3.LUT R11, R11, 0xc, RZ, 0xc0, !PT ;  /* 0x0000000c0b0b7812 */ /* 0x000fe200078ec0ff */
[----:B0-----:R-:W-:-:S05]  /*0480*/  FADD R12, R6, R7 ;  /* 0x00000007060c7221 */ /* 0x001fca0000000000 */
[----:B------:R-:W-:Y:S04]  /*0490*/  @!P1 STS [R11], R12 ;  /* 0x0000000c0b009388 */ /* 0x000fe80000000800 */
[----:B------:R-:W-:Y:S06]  /*04a0*/  BAR.SYNC 0x0 ;  /* 0x0000000000007b1d */ /* 0x000fec0000000000 */
[----:B------:R-:W0:Y:S04]  /*04b0*/  @!P2 LDS R10, [R8.X4] ;  /* 0x00000000080aa984 */ /* 0x000e280000004800 */
[----:B0-----:R-:W0:Y:S01]  /*04c0*/  SHFL.BFLY PT, R3, R10, 0x2, 0x1f ;  /* 0x0c401f000a037f89 */ /* 0x001e2200000e0000 */
[----:B------:R-:W-:Y:S01]  /*04d0*/  LOP3.LUT P1, RZ, R8, 0x3, RZ, 0xc0, !PT ;  /* 0x0000000308ff7812 */ /* 0x000fe2000782c0ff */
[----:B0-----:R-:W-:-:S05]  /*04e0*/  FADD R3, R10, R3 ;  /* 0x000000030a037221 */ /* 0x001fca0000000000 */
[----:B------:R-:W0:Y:S01]  /*04f0*/  SHFL.BFLY PT, R2, R3, 0x1, 0x1f ;  /* 0x0c201f0003027f89 */ /* 0x000e2200000e0000 */
[----:B------:R-:W-:Y:S01]  /*0500*/  ISETP.LT.AND P1, PT, R8, 0x4, !P1 ;  /* 0x000000040800780c */ /* 0x000fe20004f21270 */
[----:B0-----:R-:W-:-:S12]  /*0510*/  FADD R5, R3, R2 ;  /* 0x0000000203057221 */ /* 0x001fd80000000000 */
[----:B------:R-:W-:Y:S04]  /*0520*/  @P1 STS [R8.X4], R5 ;  /* 0x0000000508001388 */ /* 0x000fe80000004800 */
[----:B------:R-:W-:Y:S06]  /*0530*/  BAR.SYNC 0x0 ;  /* 0x0000000000007b1d */ /* 0x000fec0000000000 */
[----:B------:R-:W0:Y:S01]  /*0540*/  LDS R2, [RZ] ;  /* 0x00000000ff027984 */ /* 0x000e220000000800 */
[----:B------:R-:W-:Y:S01]  /*0550*/  ISETP.EQ.AND P0, PT, R0, RZ, !P0 ;  /* 0x000000ff0000720c */ /* 0x000fe20004702270 */
[----:B------:R-:W-:Y:S01]  /*0560*/  IMAD.WIDE R20, R9, R20, c[0x0][0x178] ;  /* 0x00005e0009147625 */ /* 0x000fe200078e0214 */
[----:B0-----:R-:W-:-:S11]  /*0570*/  FADD R7, RZ, R2 ;  /* 0x00000002ff077221 */ /* 0x001fd60000000000 */
[----:B------:R-:W-:Y:S05]  /*0580*/  @!P0 EXIT ;  /* 0x000000000000894d */ /* 0x000fea0003800000 */
[----:B------:R-:W-:Y:S01]  /*0590*/  STG.E [R20.64], R7 ;  /* 0x0000000714007986 */ /* 0x000fe2000c101904 */
[----:B------:R-:W-:Y:S05]  /*05a0*/  EXIT ;  /* 0x000000000000794d */ /* 0x000fea0003800000 */
.L_x_0:
[----:B------:R-:W-:-:S00]  /*05b0*/  BRA `(.L_x_0) ;  /* 0xfffffff000007947 */ /* 0x000fc0000383ffff */
[----:B------:R-:W-:-:S00]  /*05c0*/  NOP ;  /* 0x0000000000007918 */ /* 0x000fc00000000000 */
        /* <DEDUP_REMOVED lines=11> */
.L_x_1:


//--------------------- .nv.shared.triton__0d1d2d3d4de5de --------------------------
	.section	.nv.shared.triton__0d1d2d3d4de5de,"aw",@nobits
	.align	16
